//
// Generated by NVIDIA NVVM Compiler
//
// Compiler Build ID: CL-36424714
// Cuda compilation tools, release 13.0, V13.0.88
// Based on NVVM 20.0.0
//

.version 9.0
.target sm_100
.address_size 64

	// .globl	_Z17reduction_productPdPKdS1_xb
// _ZZ17reduction_productPdPKdS1_xbE12sharedMemory has been demoted

.visible .entry _Z17reduction_productPdPKdS1_xb(
	.param .u64 .ptr .align 1 _Z17reduction_productPdPKdS1_xb_param_0,
	.param .u64 .ptr .align 1 _Z17reduction_productPdPKdS1_xb_param_1,
	.param .u64 .ptr .align 1 _Z17reduction_productPdPKdS1_xb_param_2,
	.param .u64 _Z17reduction_productPdPKdS1_xb_param_3,
	.param .u8 _Z17reduction_productPdPKdS1_xb_param_4
)
{
	.reg .pred 	%p<9>;
	.reg .b16 	%rs<2>;
	.reg .b32 	%r<8>;
	.reg .b64 	%rd<17>;
	.reg .b64 	%fd<38>;
	// demoted variable
	.shared .align 8 .b8 _ZZ17reduction_productPdPKdS1_xbE12sharedMemory[8192];
	ld.param.u64 	%rd3, [_Z17reduction_productPdPKdS1_xb_param_0];
	ld.param.u64 	%rd5, [_Z17reduction_productPdPKdS1_xb_param_1];
	ld.param.u64 	%rd4, [_Z17reduction_productPdPKdS1_xb_param_2];
	ld.param.u64 	%rd6, [_Z17reduction_productPdPKdS1_xb_param_3];
	ld.param.s8 	%rs1, [_Z17reduction_productPdPKdS1_xb_param_4];
	cvta.to.global.u64 	%rd1, %rd5;
	mov.u32 	%r1, %ctaid.x;
	mov.u32 	%r4, %ntid.x;
	mov.u32 	%r2, %tid.x;
	mad.lo.s32 	%r5, %r1, %r4, %r2;
	cvt.s64.s32 	%rd2, %r5;
	setp.le.s64 	%p1, %rd6, %rd2;
	shl.b32 	%r6, %r2, 3;
	mov.u32 	%r7, _ZZ17reduction_productPdPKdS1_xbE12sharedMemory;
	add.s32 	%r3, %r7, %r6;
	@%p1 bra 	$L__BB0_4;
	setp.eq.s16 	%p2, %rs1, 0;
	@%p2 bra 	$L__BB0_3;
	shl.b64 	%rd8, %rd2, 3;
	add.s64 	%rd9, %rd1, %rd8;
	ld.global.f64 	%fd1, [%rd9];
	st.shared.f64 	[%r3], %fd1;
	bra.uni 	$L__BB0_5;
$L__BB0_3:
	shl.b64 	%rd10, %rd2, 3;
	add.s64 	%rd11, %rd1, %rd10;
	ld.global.f64 	%fd4, [%rd11];
	cvta.to.global.u64 	%rd12, %rd4;
	add.s64 	%rd13, %rd12, %rd10;
	ld.global.f64 	%fd5, [%rd13];
	mul.f64 	%fd2, %fd4, %fd5;
	st.shared.f64 	[%r3], %fd2;
	bra.uni 	$L__BB0_5;
$L__BB0_4:
	mov.b64 	%rd7, 0;
	st.shared.u64 	[%r3], %rd7;
$L__BB0_5:
	bar.sync 	0;
	setp.gt.u32 	%p3, %r2, 511;
	@%p3 bra 	$L__BB0_7;
	ld.shared.f64 	%fd6, [%r3+4096];
	ld.shared.f64 	%fd7, [%r3];
	add.f64 	%fd8, %fd6, %fd7;
	st.shared.f64 	[%r3], %fd8;
$L__BB0_7:
	bar.sync 	0;
	setp.gt.u32 	%p4, %r2, 255;
	@%p4 bra 	$L__BB0_9;
	ld.shared.f64 	%fd9, [%r3+2048];
	ld.shared.f64 	%fd10, [%r3];
	add.f64 	%fd11, %fd9, %fd10;
	st.shared.f64 	[%r3], %fd11;
$L__BB0_9:
	bar.sync 	0;
	setp.gt.u32 	%p5, %r2, 127;
	@%p5 bra 	$L__BB0_11;
	ld.shared.f64 	%fd12, [%r3+1024];
	ld.shared.f64 	%fd13, [%r3];
	add.f64 	%fd14, %fd12, %fd13;
	st.shared.f64 	[%r3], %fd14;
$L__BB0_11:
	bar.sync 	0;
	setp.gt.u32 	%p6, %r2, 63;
	@%p6 bra 	$L__BB0_13;
	ld.shared.f64 	%fd15, [%r3+512];
	ld.shared.f64 	%fd16, [%r3];
	add.f64 	%fd17, %fd15, %fd16;
	st.shared.f64 	[%r3], %fd17;
$L__BB0_13:
	bar.sync 	0;
	setp.gt.u32 	%p7, %r2, 31;
	@%p7 bra 	$L__BB0_16;
	ld.shared.f64 	%fd18, [%r3+256];
	ld.shared.f64 	%fd19, [%r3];
	add.f64 	%fd20, %fd18, %fd19;
	st.shared.f64 	[%r3], %fd20;
	bar.warp.sync 	-1;
	ld.shared.f64 	%fd21, [%r3+128];
	ld.shared.f64 	%fd22, [%r3];
	add.f64 	%fd23, %fd21, %fd22;
	st.shared.f64 	[%r3], %fd23;
	bar.warp.sync 	-1;
	ld.shared.f64 	%fd24, [%r3+64];
	ld.shared.f64 	%fd25, [%r3];
	add.f64 	%fd26, %fd24, %fd25;
	st.shared.f64 	[%r3], %fd26;
	bar.warp.sync 	-1;
	ld.shared.f64 	%fd27, [%r3+32];
	ld.shared.f64 	%fd28, [%r3];
	add.f64 	%fd29, %fd27, %fd28;
	st.shared.f64 	[%r3], %fd29;
	bar.warp.sync 	-1;
	ld.shared.f64 	%fd30, [%r3+16];
	ld.shared.f64 	%fd31, [%r3];
	add.f64 	%fd32, %fd30, %fd31;
	st.shared.f64 	[%r3], %fd32;
	bar.warp.sync 	-1;
	setp.ne.s32 	%p8, %r2, 0;
	@%p8 bra 	$L__BB0_16;
	ld.shared.f64 	%fd33, [_ZZ17reduction_productPdPKdS1_xbE12sharedMemory];
	ld.shared.f64 	%fd34, [_ZZ17reduction_productPdPKdS1_xbE12sharedMemory+8];
	add.f64 	%fd35, %fd33, %fd34;
	cvta.to.global.u64 	%rd14, %rd3;
	mul.wide.u32 	%rd15, %r1, 8;
	add.s64 	%rd16, %rd14, %rd15;
	st.global.f64 	[%rd16], %fd35;
$L__BB0_16:
	ret;

}


// ===== COMPILED SASS (sm_100) =====

	.target	sm_100

	.elftype	@"ET_EXEC"


//--------------------- .note.nv.tkinfo           --------------------------
	.section	.note.nv.tkinfo,"",@"SHT_NOTE"
	.sectionflags	@"SHF_NOTE_NV_TKINFO"
	.tkinfo
        /*0018*/ 	.word	0x00000002
        /*0030*/ 	.string	""
        /*0030*/ 	.string	"ptxas"
        /*0030*/ 	.string	"Cuda compilation tools, release 13.0, V13.0.88"
        /*0030*/ 	.string	"Build cuda_13.0.r13.0/compiler.36424714_0"
        /*0030*/ 	.string	"-arch sm_100 -m 64 "



//--------------------- .note.nv.cuinfo           --------------------------
	.section	.note.nv.cuinfo,"",@"SHT_NOTE"
	.sectionflags	@"SHF_NOTE_NV_CUINFO"
        /*0018*/ 	.short	0x0002
        /*001a*/ 	.short	0x0064
        /*001c*/ 	.short	0x0082
	.zero		2


//--------------------- .nv.info                  --------------------------
	.section	.nv.info,"",@"SHT_CUDA_INFO"
	.align	4


	//----- nvinfo : EIATTR_REGCOUNT
	.align		4
        /*0000*/ 	.byte	0x04, 0x2f
        /*0002*/ 	.short	(.L_1 - .L_0)
	.align		4
.L_0:
        /*0004*/ 	.word	index@(_Z17reduction_productPdPKdS1_xb)
        /*0008*/ 	.word	0x00000012


	//----- nvinfo : EIATTR_FRAME_SIZE
	.align		4
.L_1:
        /*000c*/ 	.byte	0x04, 0x11
        /*000e*/ 	.short	(.L_3 - .L_2)
	.align		4
.L_2:
        /*0010*/ 	.word	index@(_Z17reduction_productPdPKdS1_xb)
        /*0014*/ 	.word	0x00000000


	//----- nvinfo : EIATTR_MIN_STACK_SIZE
	.align		4
.L_3:
        /*0018*/ 	.byte	0x04, 0x12
        /*001a*/ 	.short	(.L_5 - .L_4)
	.align		4
.L_4:
        /*001c*/ 	.word	index@(_Z17reduction_productPdPKdS1_xb)
        /*0020*/ 	.word	0x00000000
.L_5:


//--------------------- .nv.compat                --------------------------
	.section	.nv.compat,"",@"SHT_CUDA_COMPAT_INFO"
	.align	4
        /*0000*/ 	.byte	0x02, 0x09, 0x00, 0x00, 0x02, 0x02, 0x01, 0x00, 0x02, 0x05, 0x05, 0x00, 0x03, 0x07, 0x01, 0x01
        /*0010*/ 	.byte	0x02, 0x03, 0x00, 0x00, 0x02, 0x06, 0x01, 0x00, 0x04, 0x0b, 0x08, 0x00, 0x01, 0x00, 0x00, 0x00
        /*0020*/ 	.byte	0x00, 0x00, 0x00, 0x00


//--------------------- .nv.info._Z17reduction_productPdPKdS1_xb --------------------------
	.section	.nv.info._Z17reduction_productPdPKdS1_xb,"",@"SHT_CUDA_INFO"
	.sectionflags	@""
	.align	4


	//----- nvinfo : EIATTR_CUDA_API_VERSION
	.align		4
        /*0000*/ 	.byte	0x04, 0x37
        /*0002*/ 	.short	(.L_7 - .L_6)
.L_6:
        /*0004*/ 	.word	0x00000082


	//----- nvinfo : EIATTR_KPARAM_INFO
	.align		4
.L_7:
        /*0008*/ 	.byte	0x04, 0x17
        /*000a*/ 	.short	(.L_9 - .L_8)
.L_8:
        /*000c*/ 	.word	0x00000000
        /*0010*/ 	.short	0x0004
        /*0012*/ 	.short	0x0020
        /*0014*/ 	.byte	0x00, 0xf0, 0x05, 0x00


	//----- nvinfo : EIATTR_KPARAM_INFO
	.align		4
.L_9:
        /*0018*/ 	.byte	0x04, 0x17
        /*001a*/ 	.short	(.L_11 - .L_10)
.L_10:
        /*001c*/ 	.word	0x00000000
        /*0020*/ 	.short	0x0003
        /*0022*/ 	.short	0x0018
        /*0024*/ 	.byte	0x00, 0xf0, 0x21, 0x00


	//----- nvinfo : EIATTR_KPARAM_INFO
	.align		4
.L_11:
        /*0028*/ 	.byte	0x04, 0x17
        /*002a*/ 	.short	(.L_13 - .L_12)
.L_12:
        /*002c*/ 	.word	0x00000000
        /*0030*/ 	.short	0x0002
        /*0032*/ 	.short	0x0010
        /*0034*/ 	.byte	0x00, 0xf5, 0x21, 0x00


	//----- nvinfo : EIATTR_KPARAM_INFO
	.align		4
.L_13:
        /*0038*/ 	.byte	0x04, 0x17
        /*003a*/ 	.short	(.L_15 - .L_14)
.L_14:
        /*003c*/ 	.word	0x00000000
        /*0040*/ 	.short	0x0001
        /*0042*/ 	.short	0x0008
        /*0044*/ 	.byte	0x00, 0xf5, 0x21, 0x00


	//----- nvinfo : EIATTR_KPARAM_INFO
	.align		4
.L_15:
        /*0048*/ 	.byte	0x04, 0x17
        /*004a*/ 	.short	(.L_17 - .L_16)
.L_16:
        /*004c*/ 	.word	0x00000000
        /*0050*/ 	.short	0x0000
        /*0052*/ 	.short	0x0000
        /*0054*/ 	.byte	0x00, 0xf5, 0x21, 0x00


	//----- nvinfo : EIATTR_SPARSE_MMA_MASK
	.align		4
.L_17:
        /*0058*/ 	.byte	0x03, 0x50
        /*005a*/ 	.short	0x0000


	//----- nvinfo : EIATTR_MAXREG_COUNT
	.align		4
        /*005c*/ 	.byte	0x03, 0x1b
        /*005e*/ 	.short	0x00ff


	//----- nvinfo : EIATTR_NUM_BARRIERS
	.align		4
        /*0060*/ 	.byte	0x02, 0x4c
        /*0062*/ 	.byte	0x01
	.zero		1


	//----- nvinfo : EIATTR_MERCURY_ISA_VERSION
	.align		4
        /*0064*/ 	.byte	0x03, 0x5f
        /*0066*/ 	.short	0x0101


	//----- nvinfo : EIATTR_COOP_GROUP_MASK_REGIDS
	.align		4
        /*0068*/ 	.byte	0x04, 0x29
        /*006a*/ 	.short	(.L_19 - .L_18)


	//   ....[0]....
.L_18:
        /*006c*/ 	.word	0xffffffff


	//   ....[1]....
        /*0070*/ 	.word	0xffffffff


	//   ....[2]....
        /*0074*/ 	.word	0xffffffff


	//   ....[3]....
        /*0078*/ 	.word	0xffffffff


	//   ....[4]....
        /*007c*/ 	.word	0xffffffff


	//----- nvinfo : EIATTR_COOP_GROUP_INSTR_OFFSETS
	.align		4
.L_19:
        /*0080*/ 	.byte	0x04, 0x28
        /*0082*/ 	.short	(.L_21 - .L_20)


	//   ....[0]....
.L_20:
        /*0084*/ 	.word	0x00000460


	//   ....[1]....
        /*0088*/ 	.word	0x000004b0


	//   ....[2]....
        /*008c*/ 	.word	0x00000500


	//   ....[3]....
        /*0090*/ 	.word	0x00000550


	//   ....[4]....
        /*0094*/ 	.word	0x000005a0


	//----- nvinfo : EIATTR_VRC_CTA_INIT_COUNT
	.align		4
.L_21:
        /*0098*/ 	.byte	0x02, 0x4a
	.zero		1
	.zero		1


	//----- nvinfo : EIATTR_EXIT_INSTR_OFFSETS
	.align		4
        /*009c*/ 	.byte	0x04, 0x1c
        /*009e*/ 	.short	(.L_23 - .L_22)


	//   ....[0]....
.L_22:
        /*00a0*/ 	.word	0x00000400


	//   ....[1]....
        /*00a4*/ 	.word	0x000005b0


	//   ....[2]....
        /*00a8*/ 	.word	0x00000610


	//----- nvinfo : EIATTR_CRS_STACK_SIZE
	.align		4
.L_23:
        /*00ac*/ 	.byte	0x04, 0x1e
        /*00ae*/ 	.short	(.L_25 - .L_24)
.L_24:
        /*00b0*/ 	.word	0x00000000


	//----- nvinfo : EIATTR_CBANK_PARAM_SIZE
	.align		4
.L_25:
        /*00b4*/ 	.byte	0x03, 0x19
        /*00b6*/ 	.short	0x0021


	//----- nvinfo : EIATTR_PARAM_CBANK
	.align		4
        /*00b8*/ 	.byte	0x04, 0x0a
        /*00ba*/ 	.short	(.L_27 - .L_26)
	.align		4
.L_26:
        /*00bc*/ 	.word	index@(.nv.constant0._Z17reduction_productPdPKdS1_xb)
        /*00c0*/ 	.short	0x0380
        /*00c2*/ 	.short	0x0021


	//----- nvinfo : EIATTR_SW_WAR
	.align		4
.L_27:
        /*00c4*/ 	.byte	0x04, 0x36
        /*00c6*/ 	.short	(.L_29 - .L_28)
.L_28:
        /*00c8*/ 	.word	0x00000008
.L_29:


//--------------------- .nv.callgraph             --------------------------
	.section	.nv.callgraph,"",@"SHT_CUDA_CALLGRAPH"
	.align	4
	.sectionentsize	8
	.align		4
        /*0000*/ 	.word	0x00000000
	.align		4
        /*0004*/ 	.word	0xffffffff
	.align		4
        /*0008*/ 	.word	0x00000000
	.align		4
        /*000c*/ 	.word	0xfffffffe
	.align		4
        /*0010*/ 	.word	0x00000000
	.align		4
        /*0014*/ 	.word	0xfffffffd
	.align		4
        /*0018*/ 	.word	0x00000000
	.align		4
        /*001c*/ 	.word	0xfffffffc


//--------------------- .text._Z17reduction_productPdPKdS1_xb --------------------------
	.section	.text._Z17reduction_productPdPKdS1_xb,"ax",@progbits
	.align	128
        .global         _Z17reduction_productPdPKdS1_xb
        .type           _Z17reduction_productPdPKdS1_xb,@function
        .size           _Z17reduction_productPdPKdS1_xb,(.L_x_4 - _Z17reduction_productPdPKdS1_xb)
        .other          _Z17reduction_productPdPKdS1_xb,@"STO_CUDA_ENTRY STV_DEFAULT"
_Z17reduction_productPdPKdS1_xb:
.text._Z17reduction_productPdPKdS1_xb:
[----:B------:R-:W-:Y:S01]  /*0000*/  LDC R1, c[0x0][0x37c] ;  /* 0x0000df00ff017b82 */ /* 0x000fe20000000800 */
[----:B------:R-:W0:Y:S01]  /*0010*/  S2R R0, SR_CTAID.X ;  /* 0x0000000000007919 */ /* 0x000e220000002500 */
[----:B------:R-:W0:Y:S06]  /*0020*/  LDCU UR4, c[0x0][0x360] ;  /* 0x00006c00ff0477ac */ /* 0x000e2c0008000800 */
[----:B------:R-:W1:Y:S01]  /*0030*/  S2UR UR5, SR_CgaCtaId ;  /* 0x00000000000579c3 */ /* 0x000e620000008800 */
[----:B------:R-:W-:Y:S01]  /*0040*/  BSSY.RECONVERGENT B0, `(.L_x_0) ;  /* 0x0000021000007945 */ /* 0x000fe20003800200 */
[----:B------:R-:W0:Y:S01]  /*0050*/  S2R R3, SR_TID.X ;  /* 0x0000000000037919 */ /* 0x000e220000002100 */
[----:B------:R-:W2:Y:S01]  /*0060*/  LDCU.64 UR8, c[0x0][0x398] ;  /* 0x00007300ff0877ac */ /* 0x000ea20008000a00 */
[----:B------:R-:W3:Y:S01]  /*0070*/  LDCU.64 UR6, c[0x0][0x358] ;  /* 0x00006b00ff0677ac */ /* 0x000ee20008000a00 */
[----:B0-----:R-:W-:Y:S01]  /*0080*/  IMAD R5, R0, UR4, R3 ;  /* 0x0000000400057c24 */ /* 0x001fe2000f8e0203 */
[----:B------:R-:W-:-:S02]  /*0090*/  UMOV UR4, 0x400 ;  /* 0x0000040000047882 */ /* 0x000fc40000000000 */
[----:B-1----:R-:W-:Y:S02]  /*00a0*/  ULEA UR4, UR5, UR4, 0x18 ;  /* 0x0000000405047291 */ /* 0x002fe4000f8ec0ff */
[----:B--2---:R-:W-:Y:S02]  /*00b0*/  ISETP.GE.U32.AND P0, PT, R5, UR8, PT ;  /* 0x0000000805007c0c */ /* 0x004fe4000bf06070 */
[----:B------:R-:W-:Y:S02]  /*00c0*/  SHF.R.S32.HI R6, RZ, 0x1f, R5 ;  /* 0x0000001fff067819 */ /* 0x000fe40000011405 */
[----:B------:R-:W-:Y:S02]  /*00d0*/  LEA R2, R3, UR4, 0x3 ;  /* 0x0000000403027c11 */ /* 0x000fe4000f8e18ff */
[----:B------:R-:W-:-:S13]  /*00e0*/  ISETP.GE.AND.EX P0, PT, R6, UR9, PT, P0 ;  /* 0x0000000906007c0c */ /* 0x000fda000bf06300 */
[----:B---3--:R-:W-:Y:S05]  /*00f0*/  @P0 BRA `(.L_x_1) ;  /* 0x0000000000500947 */ /* 0x008fea0003800000 */
[----:B------:R-:W0:Y:S01]  /*0100*/  LDCU.U8 UR5, c[0x0][0x3a0] ;  /* 0x00007400ff0577ac */ /* 0x000e220008000000 */
[----:B------:R-:W1:Y:S01]  /*0110*/  LDCU.64 UR8, c[0x0][0x388] ;  /* 0x00007100ff0877ac */ /* 0x000e620008000a00 */
[----:B0-----:R-:W-:-:S06]  /*0120*/  UPRMT UR5, UR5, 0x8880, URZ ;  /* 0x0000888005057896 */ /* 0x001fcc00080000ff */
[----:B------:R-:W-:-:S13]  /*0130*/  ISETP.NE.AND P0, PT, RZ, UR5, PT ;  /* 0x00000005ff007c0c */ /* 0x000fda000bf05270 */
[----:B------:R-:W0:Y:S01]  /*0140*/  @!P0 LDC.64 R14, c[0x0][0x390] ;  /* 0x0000e400ff0e8b82 */ /* 0x000e220000000a00 */
[C---:B------:R-:W-:Y:S01]  /*0150*/  @!P0 IMAD.SHL.U32 R9, R5.reuse, 0x8, RZ ;  /* 0x0000000805098824 */ /* 0x040fe200078e00ff */
[C-C-:B------:R-:W-:Y:S02]  /*0160*/  @!P0 SHF.L.U64.HI R12, R5.reuse, 0x3, R6.reuse ;  /* 0x00000003050c8819 */ /* 0x140fe40000010206 */
[----:B-1----:R-:W-:Y:S02]  /*0170*/  @P0 LEA R4, P1, R5, UR8, 0x3 ;  /* 0x0000000805040c11 */ /* 0x002fe4000f8218ff */
[----:B------:R-:W-:Y:S02]  /*0180*/  @!P0 IADD3 R10, P2, PT, R9, UR8, RZ ;  /* 0x00000008090a8c10 */ /* 0x000fe4000ff5e0ff */
[----:B------:R-:W-:Y:S02]  /*0190*/  @P0 LEA.HI.X R5, R5, UR9, R6, 0x3, P1 ;  /* 0x0000000905050c11 */ /* 0x000fe400088f1c06 */
[----:B------:R-:W-:-:S04]  /*01a0*/  @!P0 IADD3.X R11, PT, PT, R12, UR9, RZ, P2, !PT ;  /* 0x000000090c0b8c10 */ /* 0x000fc800097fe4ff */
[----:B------:R-:W2:Y:S04]  /*01b0*/  @P0 LDG.E.64 R4, desc[UR6][R4.64] ;  /* 0x0000000604040981 */ /* 0x000ea8000c1e1b00 */
[----:B------:R-:W3:Y:S01]  /*01c0*/  @!P0 LDG.E.64 R6, desc[UR6][R10.64] ;  /* 0x000000060a068981 */ /* 0x000ee2000c1e1b00 */
[----:B0-----:R-:W-:-:S05]  /*01d0*/  @!P0 IADD3 R8, P3, PT, R9, R14, RZ ;  /* 0x0000000e09088210 */ /* 0x001fca0007f7e0ff */
[----:B------:R-:W-:-:S06]  /*01e0*/  @!P0 IMAD.X R9, R12, 0x1, R15, P3 ;  /* 0x000000010c098824 */ /* 0x000fcc00018e060f */
[----:B------:R-:W3:Y:S04]  /*01f0*/  @!P0 LDG.E.64 R8, desc[UR6][R8.64] ;  /* 0x0000000608088981 */ /* 0x000ee8000c1e1b00 */
[----:B--2---:R1:W-:Y:S01]  /*0200*/  @P0 STS.64 [R2], R4 ;  /* 0x0000000402000388 */ /* 0x0043e20000000a00 */
[----:B---3--:R-:W-:-:S07]  /*0210*/  @!P0 DMUL R6, R6, R8 ;  /* 0x0000000806068228 */ /* 0x008fce0000000000 */
[----:B------:R1:W-:Y:S01]  /*0220*/  @!P0 STS.64 [R2], R6 ;  /* 0x0000000602008388 */ /* 0x0003e20000000a00 */
[----:B------:R-:W-:Y:S05]  /*0230*/  BRA `(.L_x_2) ;  /* 0x0000000000047947 */ /* 0x000fea0003800000 */
.L_x_1:
[----:B------:R0:W-:Y:S02]  /*0240*/  STS.64 [R2], RZ ;  /* 0x000000ff02007388 */ /* 0x0001e40000000a00 */
.L_x_2:
[----:B------:R-:W-:Y:S05]  /*0250*/  BSYNC.RECONVERGENT B0 ;  /* 0x0000000000007941 */ /* 0x000fea0003800200 */
.L_x_0:
[----:B------:R-:W-:Y:S01]  /*0260*/  BAR.SYNC.DEFER_BLOCKING 0x0 ;  /* 0x0000000000007b1d */ /* 0x000fe20000010000 */
[C---:B------:R-:W-:Y:S02]  /*0270*/  ISETP.GT.U32.AND P0, PT, R3.reuse, 0x1ff, PT ;  /* 0x000001ff0300780c */ /* 0x040fe40003f04070 */
[----:B------:R-:W-:-:S11]  /*0280*/  ISETP.GT.U32.AND P1, PT, R3, 0xff, PT ;  /* 0x000000ff0300780c */ /* 0x000fd60003f24070 */
[----:B-1----:R-:W-:Y:S04]  /*0290*/  @!P0 LDS.64 R4, [R2+0x1000] ;  /* 0x0010000002048984 */ /* 0x002fe80000000a00 */
[----:B------:R-:W1:Y:S02]  /*02a0*/  @!P0 LDS.64 R6, [R2] ;  /* 0x0000000002068984 */ /* 0x000e640000000a00 */
[----:B-1----:R-:W-:-:S07]  /*02b0*/  @!P0 DADD R4, R4, R6 ;  /* 0x0000000004048229 */ /* 0x002fce0000000006 */
[----:B------:R-:W-:Y:S01]  /*02c0*/  @!P0 STS.64 [R2], R4 ;  /* 0x0000000402008388 */ /* 0x000fe20000000a00 */
[----:B------:R-:W-:Y:S01]  /*02d0*/  BAR.SYNC.DEFER_BLOCKING 0x0 ;  /* 0x0000000000007b1d */ /* 0x000fe20000010000 */
[----:B------:R-:W-:-:S05]  /*02e0*/  ISETP.GT.U32.AND P0, PT, R3, 0x7f, PT ;  /* 0x0000007f0300780c */ /* 0x000fca0003f04070 */
[----:B------:R-:W-:Y:S04]  /*02f0*/  @!P1 LDS.64 R6, [R2+0x800] ;  /* 0x0008000002069984 */ /* 0x000fe80000000a00 */
        /* <DEDUP_REMOVED lines=14> */
[----:B------:R1:W-:Y:S01]  /*03e0*/  @!P1 STS.64 [R2], R4 ;  /* 0x0000000402009388 */ /* 0x0003e20000000a00 */
[----:B------:R-:W-:Y:S06]  /*03f0*/  BAR.SYNC.DEFER_BLOCKING 0x0 ;  /* 0x0000000000007b1d */ /* 0x000fec0000010000 */
[----:B------:R-:W-:Y:S05]  /*0400*/  @P0 EXIT ;  /* 0x000000000000094d */ /* 0x000fea0003800000 */
[----:B-1----:R-:W-:Y:S01]  /*0410*/  LDS.64 R4, [R2+0x100] ;  /* 0x0001000002047984 */ /* 0x002fe20000000a00 */
[----:B------:R-:W-:-:S03]  /*0420*/  ISETP.NE.AND P0, PT, R3, RZ, PT ;  /* 0x000000ff0300720c */ /* 0x000fc60003f05270 */
[----:B------:R-:W1:Y:S02]  /*0430*/  LDS.64 R6, [R2] ;  /* 0x0000000002067984 */ /* 0x000e640000000a00 */
[----:B-1----:R-:W-:-:S07]  /*0440*/  DADD R4, R4, R6 ;  /* 0x0000000004047229 */ /* 0x002fce0000000006 */
[----:B------:R-:W-:Y:S01]  /*0450*/  STS.64 [R2], R4 ;  /* 0x0000000402007388 */ /* 0x000fe20000000a00 */
[----:B------:R-:W-:-:S03]  /*0460*/  NOP ;  /* 0x0000000000007918 */ /* 0x000fc60000000000 */
[----:B------:R-:W-:Y:S04]  /*0470*/  LDS.64 R6, [R2+0x80] ;  /* 0x0000800002067984 */ /* 0x000fe80000000a00 */
        /* <DEDUP_REMOVED lines=17> */
[----:B------:R1:W-:Y:S01]  /*0590*/  STS.64 [R2], R6 ;  /* 0x0000000602007388 */ /* 0x0003e20000000a00 */
[----:B------:R-:W-:Y:S01]  /*05a0*/  NOP ;  /* 0x0000000000007918 */ /* 0x000fe20000000000 */
[----:B------:R-:W-:Y:S05]  /*05b0*/  @P0 EXIT ;  /* 0x000000000000094d */ /* 0x000fea0003800000 */
[----:B-1----:R-:W1:Y:S01]  /*05c0*/  LDS.128 R4, [UR4] ;  /* 0x00000004ff047984 */ /* 0x002e620008000c00 */
[----:B0-----:R-:W0:Y:S02]  /*05d0*/  LDC.64 R2, c[0x0][0x380] ;  /* 0x0000e000ff027b82 */ /* 0x001e240000000a00 */
[----:B0-----:R-:W-:Y:S01]  /*05e0*/  IMAD.WIDE.U32 R2, R0, 0x8, R2 ;  /* 0x0000000800027825 */ /* 0x001fe200078e0002 */
[----:B-1----:R-:W-:-:S07]  /*05f0*/  DADD R4, R4, R6 ;  /* 0x0000000004047229 */ /* 0x002fce0000000006 */
[----:B------:R-:W-:Y:S01]  /*0600*/  STG.E.64 desc[UR6][R2.64], R4 ;  /* 0x0000000402007986 */ /* 0x000fe2000c101b06 */
[----:B------:R-:W-:Y:S05]  /*0610*/  EXIT ;  /* 0x000000000000794d */ /* 0x000fea0003800000 */
.L_x_3:
[----:B------:R-:W-:-:S00]  /*0620*/  BRA `(.L_x_3) ;  /* 0xfffffffc00fc7947 */ /* 0x000fc0000383ffff */
[----:B------:R-:W-:-:S00]  /*0630*/  NOP ;  /* 0x0000000000007918 */ /* 0x000fc00000000000 */
        /* <DEDUP_REMOVED lines=12> */
.L_x_4:


//--------------------- .nv.shared._Z17reduction_productPdPKdS1_xb --------------------------
	.section	.nv.shared._Z17reduction_productPdPKdS1_xb,"aw",@nobits
	.sectionflags	@""
	.align	8
.nv.shared._Z17reduction_productPdPKdS1_xb:
	.zero		9216


//--------------------- .nv.shared.reserved.0     --------------------------
	.section	.nv.shared.reserved.0,"aw",@nobits
	.weak		__nv_reservedSMEM_offset_0_alias
	.size		__nv_reservedSMEM_offset_0_alias, 0, 64
	.other		__nv_reservedSMEM_offset_0_alias,@"STO_CUDA_RESERVED_SHARED STV_DEFAULT"
__nv_reservedSMEM_offset_0_alias:
	.zero		0
	.zero		64


//--------------------- .nv.constant0._Z17reduction_productPdPKdS1_xb --------------------------
	.section	.nv.constant0._Z17reduction_productPdPKdS1_xb,"a",@progbits
	.sectionflags	@""
	.align	4
.nv.constant0._Z17reduction_productPdPKdS1_xb:
	.zero		929


//--------------------- SYMBOLS --------------------------

	.type		.nv.reservedSmem.offset0,@object
	.size		.nv.reservedSmem.offset0,0x4
	.type		.nv.reservedSmem.cap,@object
	.size		.nv.reservedSmem.cap,0x4
